	.headerflags	@"EF_CUDA_TEXMODE_UNIFIED EF_CUDA_64BIT_ADDRESS EF_CUDA_ACCELERATORS EF_CUDA_SM90 EF_CUDA_VIRTUAL_SM(EF_CUDA_SM90)"
	.elftype	@"ET_EXEC"


//--------------------- .nv.info                  --------------------------
	.section	.nv.info,"",@"SHT_CUDA_INFO"
	.align	4


	//----- nvinfo : EIATTR_REGCOUNT
	.align		4
        /*0000*/ 	.byte	0x04, 0x2f
        /*0002*/ 	.short	(.L_1 - .L_0)
	.align		4
.L_0:
        /*0004*/ 	.word	index@(triton_poi_fused_convolution_relu_8)
        /*0008*/ 	.word	0x00000028


	//----- nvinfo : EIATTR_MIN_STACK_SIZE
	.align		4
.L_1:
        /*000c*/ 	.byte	0x04, 0x12
        /*000e*/ 	.short	(.L_3 - .L_2)
	.align		4
.L_2:
        /*0010*/ 	.word	index@(triton_poi_fused_convolution_relu_8)
        /*0014*/ 	.word	0x00000000


	//----- nvinfo : EIATTR_FRAME_SIZE
	.align		4
.L_3:
        /*0018*/ 	.byte	0x04, 0x11
        /*001a*/ 	.short	(.L_5 - .L_4)
	.align		4
.L_4:
        /*001c*/ 	.word	index@(triton_poi_fused_convolution_relu_8)
        /*0020*/ 	.word	0x00000000


	//----- nvinfo : EIATTR_MIN_STACK_SIZE
	.align		4
.L_5:
        /*0024*/ 	.byte	0x04, 0x12
        /*0026*/ 	.short	(.L_7 - .L_6)
	.align		4
.L_6:
        /*0028*/ 	.word	index@(triton_poi_fused_convolution_relu_8)
        /*002c*/ 	.word	0x00000000
.L_7:


//--------------------- .nv.info.triton_poi_fused_convolution_relu_8 --------------------------
	.section	.nv.info.triton_poi_fused_convolution_relu_8,"",@"SHT_CUDA_INFO"
	.sectionflags	@""
	.align	4


	//----- nvinfo : EIATTR_CUDA_API_VERSION
	.align		4
        /*0000*/ 	.byte	0x04, 0x37
        /*0002*/ 	.short	(.L_9 - .L_8)
.L_8:
        /*0004*/ 	.word	0x0000007c


	//----- nvinfo : EIATTR_KPARAM_INFO
	.align		4
.L_9:
        /*0008*/ 	.byte	0x04, 0x17
        /*000a*/ 	.short	(.L_11 - .L_10)
.L_10:
        /*000c*/ 	.word	0x00000000
        /*0010*/ 	.short	0x0004
        /*0012*/ 	.short	0x001c
        /*0014*/ 	.byte	0x00, 0xf0, 0x11, 0x00


	//----- nvinfo : EIATTR_KPARAM_INFO
	.align		4
.L_11:
        /*0018*/ 	.byte	0x04, 0x17
        /*001a*/ 	.short	(.L_13 - .L_12)
.L_12:
        /*001c*/ 	.word	0x00000000
        /*0020*/ 	.short	0x0003
        /*0022*/ 	.short	0x0018
        /*0024*/ 	.byte	0x00, 0xf0, 0x11, 0x00


	//----- nvinfo : EIATTR_KPARAM_INFO
	.align		4
.L_13:
        /*0028*/ 	.byte	0x04, 0x17
        /*002a*/ 	.short	(.L_15 - .L_14)
.L_14:
        /*002c*/ 	.word	0x00000000
        /*0030*/ 	.short	0x0002
        /*0032*/ 	.short	0x0010
        /*0034*/ 	.byte	0x00, 0xf4, 0x21, 0x00


	//----- nvinfo : EIATTR_KPARAM_INFO
	.align		4
.L_15:
        /*0038*/ 	.byte	0x04, 0x17
        /*003a*/ 	.short	(.L_17 - .L_16)
.L_16:
        /*003c*/ 	.word	0x00000000
        /*0040*/ 	.short	0x0001
        /*0042*/ 	.short	0x0008
        /*0044*/ 	.byte	0x00, 0xf4, 0x21, 0x00


	//----- nvinfo : EIATTR_KPARAM_INFO
	.align		4
.L_17:
        /*0048*/ 	.byte	0x04, 0x17
        /*004a*/ 	.short	(.L_19 - .L_18)
.L_18:
        /*004c*/ 	.word	0x00000000
        /*0050*/ 	.short	0x0000
        /*0052*/ 	.short	0x0000
        /*0054*/ 	.byte	0x00, 0xf4, 0x21, 0x00


	//----- nvinfo : EIATTR_SPARSE_MMA_MASK
	.align		4
.L_19:
        /*0058*/ 	.byte	0x03, 0x50
        /*005a*/ 	.short	0x0000


	//----- nvinfo : EIATTR_MAXREG_COUNT
	.align		4
        /*005c*/ 	.byte	0x03, 0x1b
        /*005e*/ 	.short	0x00ff


	//----- nvinfo : EIATTR_EXIT_INSTR_OFFSETS
	.align		4
        /*0060*/ 	.byte	0x04, 0x1c
        /*0062*/ 	.short	(.L_21 - .L_20)


	//   ....[0]....
.L_20:
        /*0064*/ 	.word	0x00001720


	//   ....[1]....
        /*0068*/ 	.word	0x00001740


	//----- nvinfo : EIATTR_REQNTID
	.align		4
.L_21:
        /*006c*/ 	.byte	0x04, 0x10
        /*006e*/ 	.short	(.L_23 - .L_22)
.L_22:
        /*0070*/ 	.word	0x00000100
        /*0074*/ 	.word	0x00000001
        /*0078*/ 	.word	0x00000001


	//----- nvinfo : EIATTR_CBANK_PARAM_SIZE
	.align		4
.L_23:
        /*007c*/ 	.byte	0x03, 0x19
        /*007e*/ 	.short	0x0020


	//----- nvinfo : EIATTR_PARAM_CBANK
	.align		4
        /*0080*/ 	.byte	0x04, 0x0a
        /*0082*/ 	.short	(.L_25 - .L_24)
	.align		4
.L_24:
        /*0084*/ 	.word	index@(.nv.constant0.triton_poi_fused_convolution_relu_8)
        /*0088*/ 	.short	0x0210
        /*008a*/ 	.short	0x0020


	//----- nvinfo : EIATTR_SW_WAR
	.align		4
.L_25:
        /*008c*/ 	.byte	0x04, 0x36
        /*008e*/ 	.short	(.L_27 - .L_26)
.L_26:
        /*0090*/ 	.word	0x00000008
.L_27:


//--------------------- .nv.callgraph             --------------------------
	.section	.nv.callgraph,"",@"SHT_CUDA_CALLGRAPH"
	.align	4
	.sectionentsize	8
	.align		4
        /*0000*/ 	.word	0x00000000
	.align		4
        /*0004*/ 	.word	0xffffffff
	.align		4
        /*0008*/ 	.word	0x00000000
	.align		4
        /*000c*/ 	.word	0xfffffffe
	.align		4
        /*0010*/ 	.word	0x00000000
	.align		4
        /*0014*/ 	.word	0xfffffffd
	.align		4
        /*0018*/ 	.word	0x00000000
	.align		4
        /*001c*/ 	.word	0xfffffffc


//--------------------- .text.triton_poi_fused_convolution_relu_8 --------------------------
	.section	.text.triton_poi_fused_convolution_relu_8,"ax",@progbits
	.sectionflags	@"SHF_BARRIERS=1"
	.align	128
        .global         triton_poi_fused_convolution_relu_8
        .type           triton_poi_fused_convolution_relu_8,@function
        .size           triton_poi_fused_convolution_relu_8,(.L_x_1 - triton_poi_fused_convolution_relu_8)
        .other          triton_poi_fused_convolution_relu_8,@"STO_CUDA_ENTRY STV_DEFAULT"
triton_poi_fused_convolution_relu_8:
.text.triton_poi_fused_convolution_relu_8:
[----:B------:R-:W0:Y:S01]  /*0000*/  LDC R1, c[0x0][0x28] ;  /* 0x00000a00ff017b82 */ /* 0x000e220000000800 */
[----:B------:R-:W1:Y:S01]  /*0010*/  S2R R4, SR_TID.X ;  /* 0x0000000000047919 */ /* 0x000e620000002100 */
[----:B------:R-:W-:Y:S02]  /*0020*/  CS2R R12, SRZ ;  /* 0x00000000000c7805 */ /* 0x000fe4000001ff00 */
[----:B------:R-:W-:Y:S01]  /*0030*/  CS2R R14, SRZ ;  /* 0x00000000000e7805 */ /* 0x000fe2000001ff00 */
[----:B------:R-:W-:Y:S01]  /*0040*/  ULDC.64 UR6, c[0x0][0x208] ;  /* 0x0000820000067ab9 */ /* 0x000fe20000000a00 */
[----:B------:R-:W2:Y:S01]  /*0050*/  S2R R21, SR_CTAID.Y ;  /* 0x0000000000157919 */ /* 0x000ea20000002600 */
[----:B------:R-:W-:Y:S02]  /*0060*/  CS2R R24, SRZ ;  /* 0x0000000000187805 */ /* 0x000fe4000001ff00 */
[----:B------:R-:W-:Y:S02]  /*0070*/  CS2R R26, SRZ ;  /* 0x00000000001a7805 */ /* 0x000fe4000001ff00 */
[----:B------:R-:W-:Y:S01]  /*0080*/  CS2R R28, SRZ ;  /* 0x00000000001c7805 */ /* 0x000fe2000001ff00 */
[----:B------:R-:W3:Y:S01]  /*0090*/  S2R R19, SR_CTAID.X ;  /* 0x0000000000137919 */ /* 0x000ee20000002500 */
[----:B------:R-:W-:Y:S01]  /*00a0*/  CS2R R30, SRZ ;  /* 0x00000000001e7805 */ /* 0x000fe2000001ff00 */
[----:B-1----:R-:W-:-:S05]  /*00b0*/  IMAD.SHL.U32 R0, R4, 0x4, RZ ;  /* 0x0000000404007824 */ /* 0x002fca00078e00ff */
[----:B------:R-:W-:Y:S01]  /*00c0*/  LOP3.LUT R0, R0, 0xfc, RZ, 0xc0, !PT ;  /* 0x000000fc00007812 */ /* 0x000fe200078ec0ff */
[----:B---3--:R-:W-:-:S03]  /*00d0*/  IMAD.SHL.U32 R19, R19, 0x10, RZ ;  /* 0x0000001013137824 */ /* 0x008fc600078e00ff */
[----:B--2---:R-:W-:Y:S02]  /*00e0*/  PRMT R5, R0, 0x6540, R21 ;  /* 0x0000654000057816 */ /* 0x004fe40000000015 */
[----:B------:R-:W-:Y:S02]  /*00f0*/  SHF.R.U32.HI R0, RZ, 0x6, R4 ;  /* 0x00000006ff007819 */ /* 0x000fe40000011604 */
[C---:B------:R-:W-:Y:S01]  /*0100*/  ISETP.GE.AND P0, PT, R5.reuse, 0x300, PT ;  /* 0x000003000500780c */ /* 0x040fe20003f06270 */
[----:B------:R-:W-:Y:S01]  /*0110*/  IMAD.HI R2, R5, 0x2aaaaaab, RZ ;  /* 0x2aaaaaab05027827 */ /* 0x000fe200078e02ff */
[----:B------:R-:W-:-:S04]  /*0120*/  SGXT.U32 R0, R0, 0x2 ;  /* 0x000000020000781a */ /* 0x000fc80000000000 */
[----:B------:R-:W-:Y:S02]  /*0130*/  SHF.R.U32.HI R3, RZ, 0x1f, R2 ;  /* 0x0000001fff037819 */ /* 0x000fe40000011602 */
[----:B------:R-:W-:Y:S02]  /*0140*/  LOP3.LUT R7, R19, 0x4, R0, 0xfe, !PT ;  /* 0x0000000413077812 */ /* 0x000fe400078efe00 */
[----:B------:R-:W-:Y:S02]  /*0150*/  LEA.HI.SX32 R6, R2, R3, 0x1b ;  /* 0x0000000302067211 */ /* 0x000fe400078fdaff */
[----:B------:R-:W1:Y:S01]  /*0160*/  LDC.64 R2, c[0x0][0x210] ;  /* 0x00008400ff027b82 */ /* 0x000e620000000a00 */
[----:B------:R-:W-:Y:S02]  /*0170*/  ISETP.LT.AND P1, PT, R7, 0x31, !P0 ;  /* 0x000000310700780c */ /* 0x000fe40004721270 */
[----:B------:R-:W-:Y:S01]  /*0180*/  IMAD R7, R6, -0xc0, R5 ;  /* 0xffffff4006077824 */ /* 0x000fe200078e0205 */
[----:B------:R-:W-:-:S02]  /*0190*/  LOP3.LUT R8, R19, 0x8, R0, 0xfe, !PT ;  /* 0x0000000813087812 */ /* 0x000fc400078efe00 */
[----:B------:R-:W-:Y:S01]  /*01a0*/  LOP3.LUT R9, R19, 0xc, R0, 0xfe, !PT ;  /* 0x0000000c13097812 */ /* 0x000fe200078efe00 */
[----:B------:R-:W-:Y:S01]  /*01b0*/  IMAD R6, R6, 0x24c0, R7 ;  /* 0x000024c006067824 */ /* 0x000fe200078e0207 */
[----:B------:R-:W-:Y:S02]  /*01c0*/  LOP3.LUT R5, R19, R0, RZ, 0xfc, !PT ;  /* 0x0000000013057212 */ /* 0x000fe400078efcff */
[----:B------:R-:W-:Y:S02]  /*01d0*/  ISETP.LT.AND P2, PT, R8, 0x31, !P0 ;  /* 0x000000310800780c */ /* 0x000fe40004741270 */
[----:B------:R-:W-:Y:S02]  /*01e0*/  ISETP.LT.AND P3, PT, R9, 0x31, !P0 ;  /* 0x000000310900780c */ /* 0x000fe40004761270 */
[C---:B------:R-:W-:Y:S01]  /*01f0*/  ISETP.LT.AND P0, PT, R5.reuse, 0x31, !P0 ;  /* 0x000000310500780c */ /* 0x040fe20004701270 */
[----:B------:R-:W-:-:S04]  /*0200*/  IMAD R5, R5, 0xc0, R6 ;  /* 0x000000c005057824 */ /* 0x000fc800078e0206 */
[C---:B------:R-:W-:Y:S02]  /*0210*/  VIADD R17, R5.reuse, 0x300 ;  /* 0x0000030005117836 */ /* 0x040fe40000000000 */
[C---:B------:R-:W-:Y:S02]  /*0220*/  VIADD R23, R5.reuse, 0x600 ;  /* 0x0000060005177836 */ /* 0x040fe40000000000 */
[C---:B------:R-:W-:Y:S02]  /*0230*/  VIADD R33, R5.reuse, 0x900 ;  /* 0x0000090005217836 */ /* 0x040fe40000000000 */
[----:B-1----:R-:W-:-:S04]  /*0240*/  IMAD.WIDE R6, R5, 0x4, R2 ;  /* 0x0000000405067825 */ /* 0x002fc800078e0202 */
[--C-:B------:R-:W-:Y:S01]  /*0250*/  IMAD.WIDE R16, R17, 0x4, R2.reuse ;  /* 0x0000000411107825 */ /* 0x100fe200078e0202 */
[----:B------:R1:W2:Y:S03]  /*0260*/  @P0 LDG.E.EL.128 R12, desc[UR6][R6.64] ;  /* 0x00000006060c0981 */ /* 0x0002a6000c2e1d00 */
[--C-:B------:R-:W-:Y:S01]  /*0270*/  IMAD.WIDE R22, R23, 0x4, R2.reuse ;  /* 0x0000000417167825 */ /* 0x100fe200078e0202 */
[----:B------:R3:W4:Y:S01]  /*0280*/  @P1 LDG.E.EL.128 R24, desc[UR6][R16.64] ;  /* 0x0000000610181981 */ /* 0x000722000c2e1d00 */
[----:B------:R-:W-:Y:S02]  /*0290*/  CS2R R8, SRZ ;  /* 0x0000000000087805 */ /* 0x000fe4000001ff00 */
[----:B------:R-:W-:Y:S01]  /*02a0*/  CS2R R10, SRZ ;  /* 0x00000000000a7805 */ /* 0x000fe2000001ff00 */
[----:B------:R-:W-:Y:S01]  /*02b0*/  IMAD.WIDE R32, R33, 0x4, R2 ;  /* 0x0000000421207825 */ /* 0x000fe200078e0202 */
[----:B------:R5:W4:Y:S04]  /*02c0*/  @P2 LDG.E.EL.128 R28, desc[UR6][R22.64] ;  /* 0x00000006161c2981 */ /* 0x000b28000c2e1d00 */
[----:B------:R3:W4:Y:S01]  /*02d0*/  @P3 LDG.E.EL.128 R8, desc[UR6][R32.64] ;  /* 0x0000000620083981 */ /* 0x000722000c2e1d00 */
[----:B------:R-:W5:Y:S01]  /*02e0*/  S2UR UR5, SR_CgaCtaId ;  /* 0x00000000000579c3 */ /* 0x000f620000008800 */
[----:B-1----:R-:W-:Y:S01]  /*02f0*/  IMAD.SHL.U32 R6, R4, 0x40, RZ ;  /* 0x0000004004067824 */ /* 0x002fe200078e00ff */
[----:B------:R-:W-:-:S04]  /*0300*/  UMOV UR4, 0x400 ;  /* 0x0000040000047882 */ /* 0x000fc80000000000 */
[----:B------:R-:W-:-:S04]  /*0310*/  LOP3.LUT R7, R6, 0xfc0, RZ, 0xc0, !PT ;  /* 0x00000fc006077812 */ /* 0x000fc800078ec0ff */
[C---:B---3--:R-:W-:Y:S02]  /*0320*/  LOP3.LUT R16, R7.reuse, 0x10, RZ, 0xfc, !PT ;  /* 0x0000001007107812 */ /* 0x048fe400078efcff */
[C---:B------:R-:W-:Y:S02]  /*0330*/  LOP3.LUT R17, R7.reuse, 0x20, RZ, 0xfc, !PT ;  /* 0x0000002007117812 */ /* 0x040fe400078efcff */
[C---:B------:R-:W-:Y:S02]  /*0340*/  LOP3.LUT R0, R7.reuse, R0, RZ, 0xfc, !PT ;  /* 0x0000000007007212 */ /* 0x040fe400078efcff */
[----:B------:R-:W-:Y:S01]  /*0350*/  LOP3.LUT R18, R7, 0x30, RZ, 0xfc, !PT ;  /* 0x0000003007127812 */ /* 0x000fe200078efcff */
[----:B0----5:R-:W-:Y:S01]  /*0360*/  UPRMT UR4, UR5, 0x654, UR4 ;  /* 0x0000065405047896 */ /* 0x021fe20008000004 */
[----:B------:R-:W-:-:S05]  /*0370*/  PRMT R5, R4, 0x6540, R21 ;  /* 0x0000654004057816 */ /* 0x000fca0000000015 */
[----:B------:R-:W-:Y:S02]  /*0380*/  LEA.HI R7, R7, UR4, RZ, 0x1e ;  /* 0x0000000407077c11 */ /* 0x000fe4000f8ff0ff */
[----:B------:R-:W-:Y:S02]  /*0390*/  LEA.HI R23, R16, UR4, RZ, 0x1e ;  /* 0x0000000410177c11 */ /* 0x000fe4000f8ff0ff */
[----:B------:R-:W-:Y:S02]  /*03a0*/  LEA.HI R33, R17, UR4, RZ, 0x1e ;  /* 0x0000000411217c11 */ /* 0x000fe4000f8ff0ff */
[----:B------:R-:W-:Y:S01]  /*03b0*/  LEA.HI R35, R18, UR4, RZ, 0x1e ;  /* 0x0000000412237c11 */ /* 0x000fe2000f8ff0ff */
[C---:B------:R-:W-:Y:S02]  /*03c0*/  IMAD R17, R0.reuse, 0x4, R7 ;  /* 0x0000000400117824 */ /* 0x040fe400078e0207 */
[C---:B------:R-:W-:Y:S02]  /*03d0*/  IMAD R16, R0.reuse, 0x4, R23 ;  /* 0x0000000400107824 */ /* 0x040fe400078e0217 */
[----:B------:R-:W-:-:S02]  /*03e0*/  IMAD R33, R0, 0x4, R33 ;  /* 0x0000000400217824 */ /* 0x000fc400078e0221 */
[----:B------:R-:W-:-:S04]  /*03f0*/  IMAD.HI R2, R5, 0x2aaaaaab, RZ ;  /* 0x2aaaaaab05027827 */ /* 0x000fc800078e02ff */
[----:B------:R-:W-:Y:S01]  /*0400*/  IMAD R0, R0, 0x4, R35 ;  /* 0x0000000400007824 */ /* 0x000fe200078e0223 */
[----:B------:R-:W-:-:S04]  /*0410*/  SHF.R.U32.HI R3, RZ, 0x1f, R2 ;  /* 0x0000001fff037819 */ /* 0x000fc80000011602 */
[----:B------:R-:W-:Y:S02]  /*0420*/  LEA.HI R6, R2, R3, RZ, 0x1b ;  /* 0x0000000302067211 */ /* 0x000fe400078fd8ff */
[----:B------:R-:W0:Y:S01]  /*0430*/  LDC.64 R2, c[0x0][0x218] ;  /* 0x00008600ff027b82 */ /* 0x000e220000000a00 */
[----:B------:R-:W-:Y:S02]  /*0440*/  ISETP.GE.AND P0, PT, R5, 0x300, PT ;  /* 0x000003000500780c */ /* 0x000fe40003f06270 */
[----:B------:R-:W-:-:S04]  /*0450*/  IMAD R7, R6, -0xc0, R5 ;  /* 0xffffff4006077824 */ /* 0x000fc800078e0205 */
[----:B0-----:R-:W-:-:S04]  /*0460*/  IMAD.WIDE R6, R7, 0x4, R2 ;  /* 0x0000000407067825 */ /* 0x001fc800078e0202 */
[----:B------:R-:W-:Y:S01]  /*0470*/  IMAD.MOV.U32 R2, RZ, RZ, RZ ;  /* 0x000000ffff027224 */ /* 0x000fe200078e00ff */
[----:B--2---:R-:W-:Y:S04]  /*0480*/  STS [R17], R12 ;  /* 0x0000000c11007388 */ /* 0x004fe80000000800 */
[----:B------:R-:W-:Y:S04]  /*0490*/  STS [R16+0x40], R13 ;  /* 0x0000400d10007388 */ /* 0x000fe80000000800 */
[----:B------:R-:W-:Y:S04]  /*04a0*/  STS [R33+0x80], R14 ;  /* 0x0000800e21007388 */ /* 0x000fe80000000800 */
[----:B------:R-:W-:Y:S04]  /*04b0*/  STS [R0+0xc0], R15 ;  /* 0x0000c00f00007388 */ /* 0x000fe80000000800 */
[----:B----4-:R-:W-:Y:S04]  /*04c0*/  STS [R17+0x10], R24 ;  /* 0x0000101811007388 */ /* 0x010fe80000000800 */
[----:B------:R-:W-:Y:S04]  /*04d0*/  STS [R16+0x50], R25 ;  /* 0x0000501910007388 */ /* 0x000fe80000000800 */
[----:B------:R-:W-:Y:S04]  /*04e0*/  STS [R33+0x90], R26 ;  /* 0x0000901a21007388 */ /* 0x000fe80000000800 */
[----:B------:R-:W-:Y:S04]  /*04f0*/  STS [R0+0xd0], R27 ;  /* 0x0000d01b00007388 */ /* 0x000fe80000000800 */
[----:B------:R-:W-:Y:S04]  /*0500*/  STS [R17+0x20], R28 ;  /* 0x0000201c11007388 */ /* 0x000fe80000000800 */
[----:B------:R-:W-:Y:S04]  /*0510*/  STS [R16+0x60], R29 ;  /* 0x0000601d10007388 */ /* 0x000fe80000000800 */
[----:B------:R-:W-:Y:S04]  /*0520*/  STS [R33+0xa0], R30 ;  /* 0x0000a01e21007388 */ /* 0x000fe80000000800 */
[----:B------:R-:W-:Y:S04]  /*0530*/  STS [R0+0xe0], R31 ;  /* 0x0000e01f00007388 */ /* 0x000fe80000000800 */
[----:B------:R-:W-:Y:S04]  /*0540*/  STS [R17+0x30], R8 ;  /* 0x0000300811007388 */ /* 0x000fe80000000800 */
[----:B------:R0:W-:Y:S04]  /*0550*/  STS [R16+0x70], R9 ;  /* 0x0000700910007388 */ /* 0x0001e80000000800 */
[----:B------:R-:W-:Y:S04]  /*0560*/  STS [R33+0xb0], R10 ;  /* 0x0000b00a21007388 */ /* 0x000fe80000000800 */
[----:B------:R1:W-:Y:S01]  /*0570*/  STS [R0+0xf0], R11 ;  /* 0x0000f00b00007388 */ /* 0x0003e20000000800 */
[----:B------:R-:W-:Y:S06]  /*0580*/  BAR.SYNC.DEFER_BLOCKING 0x0 ;  /* 0x0000000000007b1d */ /* 0x000fec0000010000 */
[----:B------:R2:W3:Y:S01]  /*0590*/  @!P0 LDG.E.EL R2, desc[UR6][R6.64] ;  /* 0x0000000606028981 */ /* 0x0004e2000c2e1900 */
[----:B------:R-:W-:-:S02]  /*05a0*/  LOP3.LUT R3, R4, 0xff, RZ, 0xc0, !PT ;  /* 0x000000ff04037812 */ /* 0x000fc400078ec0ff */
[----:B------:R-:W-:Y:S02]  /*05b0*/  SHF.R.U32.HI R5, RZ, 0x2, R4 ;  /* 0x00000002ff057819 */ /* 0x000fe40000011604 */
[C---:B0-----:R-:W-:Y:S02]  /*05c0*/  LOP3.LUT R9, R3.reuse, 0x200, RZ, 0xfc, !PT ;  /* 0x0000020003097812 */ /* 0x041fe400078efcff */
[C---:B-1----:R-:W-:Y:S02]  /*05d0*/  LOP3.LUT R11, R3.reuse, 0x400, RZ, 0xfc, !PT ;  /* 0x00000400030b7812 */ /* 0x042fe400078efcff */
[C---:B------:R-:W-:Y:S02]  /*05e0*/  LOP3.LUT R14, R3.reuse, 0x800, RZ, 0xfc, !PT ;  /* 0x00000800030e7812 */ /* 0x040fe400078efcff */
[C---:B--2---:R-:W-:Y:S02]  /*05f0*/  LOP3.LUT R6, R3.reuse, 0x600, RZ, 0xfc, !PT ;  /* 0x0000060003067812 */ /* 0x044fe400078efcff */
[----:B------:R-:W-:-:S02]  /*0600*/  LOP3.LUT R17, R3, 0xa00, RZ, 0xfc, !PT ;  /* 0x00000a0003117812 */ /* 0x000fc400078efcff */
[C---:B------:R-:W-:Y:S02]  /*0610*/  LOP3.LUT R8, R3.reuse, 0x100, RZ, 0xfc, !PT ;  /* 0x0000010003087812 */ /* 0x040fe400078efcff */
[C---:B------:R-:W-:Y:S02]  /*0620*/  LOP3.LUT R10, R3.reuse, 0x300, RZ, 0xfc, !PT ;  /* 0x00000300030a7812 */ /* 0x040fe400078efcff */
[C---:B------:R-:W-:Y:S02]  /*0630*/  LOP3.LUT R12, R3.reuse, 0x500, RZ, 0xfc, !PT ;  /* 0x00000500030c7812 */ /* 0x040fe400078efcff */
[C---:B------:R-:W-:Y:S02]  /*0640*/  LOP3.LUT R7, R3.reuse, 0x700, RZ, 0xfc, !PT ;  /* 0x0000070003077812 */ /* 0x040fe400078efcff */
[C---:B------:R-:W-:Y:S02]  /*0650*/  LOP3.LUT R15, R3.reuse, 0x900, RZ, 0xfc, !PT ;  /* 0x00000900030f7812 */ /* 0x040fe400078efcff */
[----:B------:R-:W-:-:S02]  /*0660*/  LOP3.LUT R22, R3, 0xb00, RZ, 0xfc, !PT ;  /* 0x00000b0003167812 */ /* 0x000fc400078efcff */
[C---:B------:R-:W-:Y:S02]  /*0670*/  LOP3.LUT R23, R3.reuse, 0xc00, RZ, 0xfc, !PT ;  /* 0x00000c0003177812 */ /* 0x040fe400078efcff */
[C---:B------:R-:W-:Y:S02]  /*0680*/  LOP3.LUT R25, R3.reuse, 0xd00, RZ, 0xfc, !PT ;  /* 0x00000d0003197812 */ /* 0x040fe400078efcff */
[C---:B------:R-:W-:Y:S02]  /*0690*/  LOP3.LUT R27, R3.reuse, 0xe00, RZ, 0xfc, !PT ;  /* 0x00000e00031b7812 */ /* 0x040fe400078efcff */
[----:B------:R-:W-:Y:S02]  /*06a0*/  LOP3.LUT R29, R3, 0xf00, RZ, 0xfc, !PT ;  /* 0x00000f00031d7812 */ /* 0x000fe400078efcff */
[----:B------:R-:W-:Y:S02]  /*06b0*/  LOP3.LUT R5, R5, 0x3c, RZ, 0xc0, !PT ;  /* 0x0000003c05057812 */ /* 0x000fe400078ec0ff */
[----:B------:R-:W-:-:S02]  /*06c0*/  SHF.R.U32.HI R9, RZ, 0x2, R9 ;  /* 0x00000002ff097819 */ /* 0x000fc40000011609 */
[----:B------:R-:W-:Y:S02]  /*06d0*/  SHF.R.U32.HI R11, RZ, 0x2, R11 ;  /* 0x00000002ff0b7819 */ /* 0x000fe4000001160b */
[----:B------:R-:W-:Y:S02]  /*06e0*/  SHF.R.U32.HI R6, RZ, 0x2, R6 ;  /* 0x00000002ff067819 */ /* 0x000fe40000011606 */
[----:B------:R-:W-:Y:S02]  /*06f0*/  SHF.R.U32.HI R14, RZ, 0x2, R14 ;  /* 0x00000002ff0e7819 */ /* 0x000fe4000001160e */
[----:B------:R-:W-:Y:S02]  /*0700*/  SHF.R.U32.HI R18, RZ, 0x2, R17 ;  /* 0x00000002ff127819 */ /* 0x000fe40000011611 */
[----:B------:R-:W-:Y:S02]  /*0710*/  SHF.R.U32.HI R8, RZ, 0x2, R8 ;  /* 0x00000002ff087819 */ /* 0x000fe40000011608 */
        /* <DEDUP_REMOVED lines=8> */
[----:B------:R-:W-:Y:S01]  /*07a0*/  SHF.R.U32.HI R30, RZ, 0x2, R29 ;  /* 0x00000002ff1e7819 */ /* 0x000fe2000001161d */
[----:B------:R-:W-:Y:S01]  /*07b0*/  VIADD R0, R5, UR4 ;  /* 0x0000000405007c36 */ /* 0x000fe20008000000 */
[----:B------:R-:W-:Y:S02]  /*07c0*/  LOP3.LUT R9, R9, 0xbc, RZ, 0xc0, !PT ;  /* 0x000000bc09097812 */ /* 0x000fe400078ec0ff */
[----:B------:R-:W-:Y:S02]  /*07d0*/  LOP3.LUT R11, R11, 0x13c, RZ, 0xc0, !PT ;  /* 0x0000013c0b0b7812 */ /* 0x000fe400078ec0ff */
[----:B------:R-:W-:Y:S02]  /*07e0*/  LOP3.LUT R7, R6, 0x1bc, RZ, 0xc0, !PT ;  /* 0x000001bc06077812 */ /* 0x000fe400078ec0ff */
[----:B------:R-:W-:-:S02]  /*07f0*/  LOP3.LUT R15, R14, 0x23c, RZ, 0xc0, !PT ;  /* 0x0000023c0e0f7812 */ /* 0x000fc400078ec0ff */
[----:B------:R-:W-:Y:S02]  /*0800*/  LOP3.LUT R18, R18, 0x2bc, RZ, 0xc0, !PT ;  /* 0x000002bc12127812 */ /* 0x000fe400078ec0ff */
[----:B------:R-:W-:Y:S02]  /*0810*/  LOP3.LUT R8, R8, 0x7c, RZ, 0xc0, !PT ;  /* 0x0000007c08087812 */ /* 0x000fe400078ec0ff */
        /* <DEDUP_REMOVED lines=8> */
[----:B------:R-:W-:Y:S01]  /*08a0*/  LOP3.LUT R31, R30, 0x3fc, RZ, 0xc0, !PT ;  /* 0x000003fc1e1f7812 */ /* 0x000fe200078ec0ff */
[----:B------:R-:W-:Y:S02]  /*08b0*/  IMAD R5, R3, 0x4, R0 ;  /* 0x0000000403057824 */ /* 0x000fe400078e0200 */
[----:B------:R-:W-:-:S02]  /*08c0*/  VIADD R0, R9, UR4 ;  /* 0x0000000409007c36 */ /* 0x000fc40008000000 */
[----:B------:R-:W-:Y:S02]  /*08d0*/  VIADD R6, R11, UR4 ;  /* 0x000000040b067c36 */ /* 0x000fe40008000000 */
[----:B------:R-:W-:Y:S01]  /*08e0*/  VIADD R14, R7, UR4 ;  /* 0x00000004070e7c36 */ /* 0x000fe20008000000 */
[----:B------:R-:W-:Y:S01]  /*08f0*/  LDS R5, [R5] ;  /* 0x0000000005057984 */ /* 0x000fe20000000800 */
[----:B------:R-:W-:Y:S02]  /*0900*/  VIADD R16, R15, UR4 ;  /* 0x000000040f107c36 */ /* 0x000fe40008000000 */
[----:B------:R-:W-:Y:S02]  /*0910*/  VIADD R18, R18, UR4 ;  /* 0x0000000412127c36 */ /* 0x000fe40008000000 */
[----:B------:R-:W-:Y:S02]  /*0920*/  VIADD R8, R8, UR4 ;  /* 0x0000000408087c36 */ /* 0x000fe40008000000 */
[----:B------:R-:W-:-:S02]  /*0930*/  VIADD R10, R10, UR4 ;  /* 0x000000040a0a7c36 */ /* 0x000fc40008000000 */
[----:B------:R-:W-:Y:S02]  /*0940*/  VIADD R12, R12, UR4 ;  /* 0x000000040c0c7c36 */ /* 0x000fe40008000000 */
[----:B------:R-:W-:Y:S02]  /*0950*/  VIADD R24, R13, UR4 ;  /* 0x000000040d187c36 */ /* 0x000fe40008000000 */
[----:B------:R-:W-:Y:S02]  /*0960*/  VIADD R22, R17, UR4 ;  /* 0x0000000411167c36 */ /* 0x000fe40008000000 */
[----:B------:R-:W-:Y:S02]  /*0970*/  VIADD R26, R23, UR4 ;  /* 0x00000004171a7c36 */ /* 0x000fe40008000000 */
[----:B------:R-:W-:Y:S02]  /*0980*/  VIADD R28, R25, UR4 ;  /* 0x00000004191c7c36 */ /* 0x000fe40008000000 */
[----:B------:R-:W-:-:S02]  /*0990*/  VIADD R30, R27, UR4 ;  /* 0x000000041b1e7c36 */ /* 0x000fc40008000000 */
[----:B------:R-:W-:Y:S02]  /*09a0*/  VIADD R32, R29, UR4 ;  /* 0x000000041d207c36 */ /* 0x000fe40008000000 */
[----:B------:R-:W-:Y:S02]  /*09b0*/  VIADD R34, R31, UR4 ;  /* 0x000000041f227c36 */ /* 0x000fe40008000000 */
[C---:B------:R-:W-:Y:S02]  /*09c0*/  IMAD R9, R3.reuse, 0x4, R0 ;  /* 0x0000000403097824 */ /* 0x040fe400078e0200 */
[C---:B------:R-:W-:Y:S02]  /*09d0*/  IMAD R7, R3.reuse, 0x4, R6 ;  /* 0x0000000403077824 */ /* 0x040fe400078e0206 */
[C---:B------:R-:W-:Y:S02]  /*09e0*/  IMAD R23, R3.reuse, 0x4, R14 ;  /* 0x0000000403177824 */ /* 0x040fe400078e020e */
[C---:B------:R-:W-:Y:S01]  /*09f0*/  IMAD R25, R3.reuse, 0x4, R16 ;  /* 0x0000000403197824 */ /* 0x040fe200078e0210 */
[----:B------:R-:W-:Y:S01]  /*0a00*/  LDS R9, [R9+0x800] ;  /* 0x0008000009097984 */ /* 0x000fe20000000800 */
[----:B------:R-:W-:-:S02]  /*0a10*/  IMAD R0, R3, 0x4, R18 ;  /* 0x0000000403007824 */ /* 0x000fc400078e0212 */
[C---:B------:R-:W-:Y:S01]  /*0a20*/  IMAD R8, R3.reuse, 0x4, R8 ;  /* 0x0000000403087824 */ /* 0x040fe200078e0208 */
[----:B------:R-:W-:Y:S01]  /*0a30*/  LDS R7, [R7+0x1000] ;  /* 0x0010000007077984 */ /* 0x000fe20000000800 */
[C---:B------:R-:W-:Y:S02]  /*0a40*/  IMAD R10, R3.reuse, 0x4, R10 ;  /* 0x00000004030a7824 */ /* 0x040fe400078e020a */
[C---:B------:R-:W-:Y:S01]  /*0a50*/  IMAD R6, R3.reuse, 0x4, R12 ;  /* 0x0000000403067824 */ /* 0x040fe200078e020c */
[----:B------:R-:W-:Y:S01]  /*0a60*/  LDS R23, [R23+0x1800] ;  /* 0x0018000017177984 */ /* 0x000fe20000000800 */
        /* <DEDUP_REMOVED lines=9> */
[----:B------:R-:W-:-:S03]  /*0b00*/  IMAD R18, R3, 0x4, R34 ;  /* 0x0000000403127824 */ /* 0x000fc600078e0222 */
[----:B------:R-:W-:Y:S04]  /*0b10*/  LDS R24, [R24+0x1c00] ;  /* 0x001c000018187984 */ /* 0x000fe80000000800 */
[----:B------:R-:W-:Y:S04]  /*0b20*/  LDS R25, [R25+0x2000] ;  /* 0x0020000019197984 */ /* 0x000fe80000000800 */
[----:B------:R-:W-:Y:S04]  /*0b30*/  LDS R22, [R22+0x2400] ;  /* 0x0024000016167984 */ /* 0x000fe80000000800 */
[----:B------:R-:W-:Y:S04]  /*0b40*/  LDS R0, [R0+0x2800] ;  /* 0x0028000000007984 */ /* 0x000fe80000000800 */
[----:B------:R-:W-:Y:S04]  /*0b50*/  LDS R14, [R14+0x2c00] ;  /* 0x002c00000e0e7984 */ /* 0x000fe80000000800 */
[----:B------:R-:W-:Y:S04]  /*0b60*/  LDS R15, [R15+0x3000] ;  /* 0x003000000f0f7984 */ /* 0x000fe80000000800 */
[----:B------:R-:W-:Y:S04]  /*0b70*/  LDS R16, [R16+0x3400] ;  /* 0x0034000010107984 */ /* 0x000fe80000000800 */
[----:B------:R-:W-:Y:S04]  /*0b80*/  LDS R17, [R17+0x3800] ;  /* 0x0038000011117984 */ /* 0x000fe80000000800 */
[----:B------:R-:W-:Y:S01]  /*0b90*/  LDS R18, [R18+0x3c00] ;  /* 0x003c000012127984 */ /* 0x000fe20000000800 */
[----:B------:R-:W-:Y:S01]  /*0ba0*/  LEA R3, R3, UR4, 0x3 ;  /* 0x0000000403037c11 */ /* 0x000fe2000f8e18ff */
[----:B------:R-:W-:Y:S01]  /*0bb0*/  BAR.SYNC.DEFER_BLOCKING 0x0 ;  /* 0x0000000000007b1d */ /* 0x000fe20000010000 */
[----:B------:R-:W-:-:S04]  /*0bc0*/  SHF.R.U32.HI R20, RZ, 0x4, R4 ;  /* 0x00000004ff147819 */ /* 0x000fc80000011604 */
[----:B------:R-:W-:-:S04]  /*0bd0*/  SGXT.U32 R20, R20, 0x4 ;  /* 0x000000041414781a */ /* 0x000fc80000000000 */
[C---:B------:R-:W-:Y:S02]  /*0be0*/  LEA R11, R20.reuse, UR4, 0x3 ;  /* 0x00000004140b7c11 */ /* 0x040fe4000f8e18ff */
[----:B------:R-:W-:-:S04]  /*0bf0*/  LOP3.LUT R13, R20, 0x20, RZ, 0xfc, !PT ;  /* 0x00000020140d7812 */ /* 0x000fc800078efcff */
[----:B------:R-:W-:Y:S02]  /*0c00*/  LEA R28, R13, UR4, 0x3 ;  /* 0x000000040d1c7c11 */ /* 0x000fe4000f8e18ff */
[----:B------:R-:W-:-:S04]  /*0c10*/  LOP3.LUT R12, R20, 0x10, RZ, 0xfc, !PT ;  /* 0x00000010140c7812 */ /* 0x000fc800078efcff */
[----:B------:R-:W-:Y:S02]  /*0c20*/  LEA R27, R12, UR4, 0x3 ;  /* 0x000000040c1b7c11 */ /* 0x000fe4000f8e18ff */
[----:B------:R-:W-:-:S04]  /*0c30*/  LOP3.LUT R12, R20, 0x30, RZ, 0xfc, !PT ;  /* 0x00000030140c7812 */ /* 0x000fc800078efcff */
[----:B------:R-:W-:Y:S02]  /*0c40*/  LEA R13, R12, UR4, 0x3 ;  /* 0x000000040c0d7c11 */ /* 0x000fe4000f8e18ff */
[----:B------:R-:W-:-:S04]  /*0c50*/  LOP3.LUT R12, R20, 0x40, RZ, 0xfc, !PT ;  /* 0x00000040140c7812 */ /* 0x000fc800078efcff */
[----:B------:R-:W-:Y:S02]  /*0c60*/  LEA R12, R12, UR4, 0x3 ;  /* 0x000000040c0c7c11 */ /* 0x000fe4000f8e18ff */
[----:B------:R-:W-:Y:S02]  /*0c70*/  LOP3.LUT R19, R19, 0xf, R4, 0xf8, !PT ;  /* 0x0000000f13137812 */ /* 0x000fe400078ef804 */
[C---:B------:R-:W-:Y:S01]  /*0c80*/  PRMT R4, R20.reuse, 0x6540, R21 ;  /* 0x0000654014047816 */ /* 0x040fe20000000015 */
[----:B---3--:R0:W-:Y:S01]  /*0c90*/  STS [R3], R2 ;  /* 0x0000000203007388 */ /* 0x0081e20000000800 */
[----:B------:R-:W-:Y:S08]  /*0ca0*/  BAR.SYNC.DEFER_BLOCKING 0x0 ;  /* 0x0000000000007b1d */ /* 0x000ff00000010000 */
[----:B0-----:R-:W0:Y:S01]  /*0cb0*/  LDC.64 R2, c[0x0][0x220] ;  /* 0x00008800ff027b82 */ /* 0x001e220000000a00 */
[----:B------:R1:W2:Y:S04]  /*0cc0*/  LDS R26, [R11] ;  /* 0x000000000b1a7984 */ /* 0x0002a80000000800 */
[----:B------:R-:W3:Y:S04]  /*0cd0*/  LDS R28, [R28] ;  /* 0x000000001c1c7984 */ /* 0x000ee80000000800 */
[----:B------:R-:W4:Y:S01]  /*0ce0*/  LDS R27, [R27] ;  /* 0x000000001b1b7984 */ /* 0x000f220000000800 */
[----:B-1----:R-:W-:-:S03]  /*0cf0*/  LOP3.LUT R11, R20, 0x50, RZ, 0xfc, !PT ;  /* 0x00000050140b7812 */ /* 0x002fc600078efcff */
[----:B------:R-:W1:Y:S01]  /*0d00*/  LDS R13, [R13] ;  /* 0x000000000d0d7984 */ /* 0x000e620000000800 */
[----:B------:R-:W-:-:S03]  /*0d10*/  LEA R11, R11, UR4, 0x3 ;  /* 0x000000040b0b7c11 */ /* 0x000fc6000f8e18ff */
[----:B------:R-:W-:Y:S04]  /*0d20*/  LDS R12, [R12] ;  /* 0x000000000c0c7984 */ /* 0x000fe80000000800 */
[----:B------:R-:W5:Y:S01]  /*0d30*/  LDS R11, [R11] ;  /* 0x000000000b0b7984 */ /* 0x000f620000000800 */
[----:B------:R-:W-:Y:S01]  /*0d40*/  ISETP.GE.AND P0, PT, R19, 0x31, PT ;  /* 0x000000311300780c */ /* 0x000fe20003f06270 */
[----:B------:R-:W-:-:S03]  /*0d50*/  IMAD R31, R4, 0x31, R19 ;  /* 0x00000031041f7824 */ /* 0x000fc600078e0213 */
[----:B------:R-:W-:Y:S01]  /*0d60*/  ISETP.LT.AND P1, PT, R4, 0x300, !P0 ;  /* 0x000003000400780c */ /* 0x000fe20004721270 */
[C---:B--2---:R-:W-:Y:S01]  /*0d70*/  FADD R29, R5.reuse, R26 ;  /* 0x0000001a051d7221 */ /* 0x044fe20000000000 */
[----:B------:R-:W-:Y:S02]  /*0d80*/  FSETP.GEU.AND P2, PT, R5, -R26, PT ;  /* 0x8000001a0500720b */ /* 0x000fe40003f4e000 */
[C---:B------:R-:W-:Y:S02]  /*0d90*/  LOP3.LUT R26, R20.reuse, 0x60, RZ, 0xfc, !PT ;  /* 0x00000060141a7812 */ /* 0x040fe400078efcff */
[----:B------:R-:W-:Y:S02]  /*0da0*/  FSEL R33, R29, RZ, P2 ;  /* 0x000000ff1d217208 */ /* 0x000fe40001000000 */
[C---:B---3--:R-:W-:Y:S01]  /*0db0*/  FSETP.GEU.AND P2, PT, R9.reuse, -R28, PT ;  /* 0x8000001c0900720b */ /* 0x048fe20003f4e000 */
[----:B------:R-:W-:Y:S01]  /*0dc0*/  FADD R9, R9, R28 ;  /* 0x0000001c09097221 */ /* 0x000fe20000000000 */
[----:B0-----:R-:W-:Y:S01]  /*0dd0*/  IMAD.WIDE R4, R31, 0x4, R2 ;  /* 0x000000041f047825 */ /* 0x001fe200078e0202 */
[----:B------:R-:W-:-:S02]  /*0de0*/  LOP3.LUT R28, R20, 0x80, RZ, 0xfc, !PT ;  /* 0x00000080141c7812 */ /* 0x000fc400078efcff */
[----:B------:R-:W-:Y:S02]  /*0df0*/  LEA R31, R26, UR4, 0x3 ;  /* 0x000000041a1f7c11 */ /* 0x000fe4000f8e18ff */
[----:B------:R-:W-:Y:S02]  /*0e00*/  LEA R26, R28, UR4, 0x3 ;  /* 0x000000041c1a7c11 */ /* 0x000fe4000f8e18ff */
[C---:B----4-:R-:W-:Y:S01]  /*0e10*/  FSETP.GEU.AND P3, PT, R8.reuse, -R27, PT ;  /* 0x8000001b0800720b */ /* 0x050fe20003f6e000 */
[----:B------:R-:W0:Y:S01]  /*0e20*/  LDS R28, [R31] ;  /* 0x000000001f1c7984 */ /* 0x000e220000000800 */
[----:B------:R-:W-:Y:S01]  /*0e30*/  FADD R8, R8, R27 ;  /* 0x0000001b08087221 */ /* 0x000fe20000000000 */
[C---:B------:R-:W-:Y:S02]  /*0e40*/  LOP3.LUT R27, R20.reuse, 0x70, RZ, 0xfc, !PT ;  /* 0x00000070141b7812 */ /* 0x040fe400078efcff */
[----:B------:R-:W-:Y:S01]  /*0e50*/  LOP3.LUT R29, R20, 0x90, RZ, 0xfc, !PT ;  /* 0x00000090141d7812 */ /* 0x000fe200078efcff */
[----:B------:R-:W-:Y:S01]  /*0e60*/  IMAD.SHL.U32 R21, R21, 0x100, RZ ;  /* 0x0000010015157824 */ /* 0x000fe200078e00ff */
[----:B------:R-:W-:Y:S01]  /*0e70*/  LEA R27, R27, UR4, 0x3 ;  /* 0x000000041b1b7c11 */ /* 0x000fe2000f8e18ff */
[----:B------:R-:W-:Y:S01]  /*0e80*/  LDS R26, [R26] ;  /* 0x000000001a1a7984 */ /* 0x000fe20000000800 */
[----:B------:R-:W-:-:S04]  /*0e90*/  LEA R29, R29, UR4, 0x3 ;  /* 0x000000041d1d7c11 */ /* 0x000fc8000f8e18ff */
[----:B------:R-:W2:Y:S04]  /*0ea0*/  LDS R27, [R27] ;  /* 0x000000001b1b7984 */ /* 0x000ea80000000800 */
[----:B------:R-:W3:Y:S01]  /*0eb0*/  LDS R29, [R29] ;  /* 0x000000001d1d7984 */ /* 0x000ee20000000800 */
[----:B-1----:R-:W-:Y:S01]  /*0ec0*/  FSETP.GEU.AND P6, PT, R10, -R13, PT ;  /* 0x8000000d0a00720b */ /* 0x002fe20003fce000 */
[C---:B-----5:R-:W-:Y:S01]  /*0ed0*/  FADD R30, R6.reuse, R11 ;  /* 0x0000000b061e7221 */ /* 0x060fe20000000000 */
[C---:B------:R-:W-:Y:S01]  /*0ee0*/  FSETP.GEU.AND P5, PT, R7.reuse, -R12, PT ;  /* 0x8000000c0700720b */ /* 0x040fe20003fae000 */
[----:B------:R1:W-:Y:S01]  /*0ef0*/  @P1 STG.E desc[UR6][R4.64], R33 ;  /* 0x0000002104001986 */ /* 0x0003e2000c101906 */
[----:B------:R-:W-:Y:S01]  /*0f00*/  FSETP.GEU.AND P1, PT, R6, -R11, PT ;  /* 0x8000000b0600720b */ /* 0x000fe20003f2e000 */
[----:B------:R-:W-:Y:S01]  /*0f10*/  FADD R10, R10, R13 ;  /* 0x0000000d0a0a7221 */ /* 0x000fe20000000000 */
[----:B------:R-:W-:Y:S01]  /*0f20*/  FADD R7, R7, R12 ;  /* 0x0000000c07077221 */ /* 0x000fe20000000000 */
[----:B------:R-:W-:-:S02]  /*0f30*/  LOP3.LUT R6, R21, 0x20, R20, 0xfe, !PT ;  /* 0x0000002015067812 */ /* 0x000fc400078efe14 */
[----:B------:R-:W-:Y:S02]  /*0f40*/  LOP3.LUT R12, R21, 0x30, R20, 0xfe, !PT ;  /* 0x00000030150c7812 */ /* 0x000fe400078efe14 */
[----:B------:R-:W-:Y:S02]  /*0f50*/  LOP3.LUT R32, R21, 0x40, R20, 0xfe, !PT ;  /* 0x0000004015207812 */ /* 0x000fe400078efe14 */
[----:B-1----:R-:W-:Y:S02]  /*0f60*/  LOP3.LUT R4, R21, 0x10, R20, 0xfe, !PT ;  /* 0x0000001015047812 */ /* 0x002fe400078efe14 */
[----:B------:R-:W-:Y:S02]  /*0f70*/  LOP3.LUT R36, R21, 0x50, R20, 0xfe, !PT ;  /* 0x0000005015247812 */ /* 0x000fe400078efe14 */
[----:B------:R-:W-:Y:S02]  /*0f80*/  ISETP.LT.AND P4, PT, R4, 0x300, !P0 ;  /* 0x000003000400780c */ /* 0x000fe40004781270 */
[----:B------:R-:W-:-:S02]  /*0f90*/  FSEL R33, R8, RZ, P3 ;  /* 0x000000ff08217208 */ /* 0x000fc40001800000 */
[----:B------:R-:W-:Y:S02]  /*0fa0*/  ISETP.LT.AND P3, PT, R6, 0x300, !P0 ;  /* 0x000003000600780c */ /* 0x000fe40004761270 */
[----:B------:R-:W-:Y:S02]  /*0fb0*/  FSEL R35, R9, RZ, P2 ;  /* 0x000000ff09237208 */ /* 0x000fe40001000000 */
[----:B------:R-:W-:Y:S02]  /*0fc0*/  ISETP.LT.AND P2, PT, R12, 0x300, !P0 ;  /* 0x000003000c00780c */ /* 0x000fe40004741270 */
[----:B------:R-:W-:Y:S01]  /*0fd0*/  FSEL R37, R10, RZ, P6 ;  /* 0x000000ff0a257208 */ /* 0x000fe20003000000 */
[--C-:B------:R-:W-:Y:S01]  /*0fe0*/  IMAD R5, R4, 0x31, R19.reuse ;  /* 0x0000003104057824 */ /* 0x100fe200078e0213 */
[----:B------:R-:W-:Y:S02]  /*0ff0*/  ISETP.LT.AND P6, PT, R32, 0x300, !P0 ;  /* 0x000003002000780c */ /* 0x000fe400047c1270 */
[----:B------:R-:W-:Y:S01]  /*1000*/  FSEL R34, R7, RZ, P5 ;  /* 0x000000ff07227208 */ /* 0x000fe20002800000 */
[--C-:B------:R-:W-:Y:S01]  /*1010*/  IMAD R11, R6, 0x31, R19.reuse ;  /* 0x00000031060b7824 */ /* 0x100fe200078e0213 */
[----:B------:R-:W-:Y:S01]  /*1020*/  ISETP.LT.AND P5, PT, R36, 0x300, !P0 ;  /* 0x000003002400780c */ /* 0x000fe200047a1270 */
[----:B------:R-:W-:-:S02]  /*1030*/  IMAD R9, R12, 0x31, R19 ;  /* 0x000000310c097824 */ /* 0x000fc400078e0213 */
[--C-:B------:R-:W-:Y:S02]  /*1040*/  IMAD R13, R32, 0x31, R19.reuse ;  /* 0x00000031200d7824 */ /* 0x100fe400078e0213 */
[----:B------:R-:W-:Y:S02]  /*1050*/  IMAD R31, R36, 0x31, R19 ;  /* 0x00000031241f7824 */ /* 0x000fe400078e0213 */
[----:B------:R-:W-:Y:S01]  /*1060*/  IMAD.WIDE R4, R5, 0x4, R2 ;  /* 0x0000000405047825 */ /* 0x000fe200078e0202 */
[----:B------:R-:W-:-:S03]  /*1070*/  FSEL R30, R30, RZ, P1 ;  /* 0x000000ff1e1e7208 */ /* 0x000fc60000800000 */
[--C-:B------:R-:W-:Y:S01]  /*1080*/  IMAD.WIDE R6, R11, 0x4, R2.reuse ;  /* 0x000000040b067825 */ /* 0x100fe200078e0202 */
[----:B------:R1:W-:Y:S03]  /*1090*/  @P4 STG.E desc[UR6][R4.64], R33 ;  /* 0x0000002104004986 */ /* 0x0003e6000c101906 */
[--C-:B------:R-:W-:Y:S01]  /*10a0*/  IMAD.WIDE R8, R9, 0x4, R2.reuse ;  /* 0x0000000409087825 */ /* 0x100fe200078e0202 */
[----:B------:R-:W-:Y:S03]  /*10b0*/  @P3 STG.E desc[UR6][R6.64], R35 ;  /* 0x0000002306003986 */ /* 0x000fe6000c101906 */
[--C-:B------:R-:W-:Y:S01]  /*10c0*/  IMAD.WIDE R10, R13, 0x4, R2.reuse ;  /* 0x000000040d0a7825 */ /* 0x100fe200078e0202 */
[----:B------:R-:W-:Y:S03]  /*10d0*/  @P2 STG.E desc[UR6][R8.64], R37 ;  /* 0x0000002508002986 */ /* 0x000fe6000c101906 */
[----:B------:R-:W-:Y:S01]  /*10e0*/  IMAD.WIDE R12, R31, 0x4, R2 ;  /* 0x000000041f0c7825 */ /* 0x000fe200078e0202 */
[C---:B-1----:R-:W-:Y:S01]  /*10f0*/  LOP3.LUT R4, R20.reuse, 0xa0, RZ, 0xfc, !PT ;  /* 0x000000a014047812 */ /* 0x042fe200078efcff */
[----:B------:R-:W-:Y:S01]  /*1100*/  @P6 STG.E desc[UR6][R10.64], R34 ;  /* 0x000000220a006986 */ /* 0x000fe2000c101906 */
[----:B------:R-:W-:Y:S01]  /*1110*/  LOP3.LUT R5, R20, 0xb0, RZ, 0xfc, !PT ;  /* 0x000000b014057812 */ /* 0x000fe200078efcff */
[C---:B0-----:R-:W-:Y:S01]  /*1120*/  FADD R32, R23.reuse, R28 ;  /* 0x0000001c17207221 */ /* 0x041fe20000000000 */
[----:B------:R-:W-:Y:S01]  /*1130*/  FSETP.GEU.AND P1, PT, R23, -R28, PT ;  /* 0x8000001c1700720b */ /* 0x000fe20003f2e000 */
[----:B------:R0:W-:Y:S01]  /*1140*/  @P5 STG.E desc[UR6][R12.64], R30 ;  /* 0x0000001e0c005986 */ /* 0x0001e2000c101906 */
[----:B------:R-:W-:-:S02]  /*1150*/  LEA R23, R5, UR4, 0x3 ;  /* 0x0000000405177c11 */ /* 0x000fc4000f8e18ff */
[----:B0-----:R-:W-:-:S04]  /*1160*/  LEA R13, R4, UR4, 0x3 ;  /* 0x00000004040d7c11 */ /* 0x001fc8000f8e18ff */
[----:B------:R-:W-:Y:S01]  /*1170*/  LDS R23, [R23] ;  /* 0x0000000017177984 */ /* 0x000fe20000000800 */
[----:B------:R-:W-:-:S03]  /*1180*/  LOP3.LUT R5, R20, 0xc0, RZ, 0xfc, !PT ;  /* 0x000000c014057812 */ /* 0x000fc600078efcff */
[----:B------:R-:W0:Y:S01]  /*1190*/  LDS R13, [R13] ;  /* 0x000000000d0d7984 */ /* 0x000e220000000800 */
[----:B------:R-:W-:Y:S01]  /*11a0*/  LOP3.LUT R7, R20, 0xd0, RZ, 0xfc, !PT ;  /* 0x000000d014077812 */ /* 0x000fe200078efcff */
[----:B--2---:R-:W-:Y:S01]  /*11b0*/  FADD R31, R24, R27 ;  /* 0x0000001b181f7221 */ /* 0x004fe20000000000 */
[----:B------:R-:W-:Y:S02]  /*11c0*/  LOP3.LUT R9, R20, 0xe0, RZ, 0xfc, !PT ;  /* 0x000000e014097812 */ /* 0x000fe400078efcff */
[----:B------:R-:W-:Y:S01]  /*11d0*/  FSETP.GEU.AND P6, PT, R24, -R27, PT ;  /* 0x8000001b1800720b */ /* 0x000fe20003fce000 */
[C---:B---3--:R-:W-:Y:S01]  /*11e0*/  FADD R27, R22.reuse, R29 ;  /* 0x0000001d161b7221 */ /* 0x048fe20000000000 */
[----:B------:R-:W-:Y:S02]  /*11f0*/  FSETP.GEU.AND P4, PT, R22, -R29, PT ;  /* 0x8000001d1600720b */ /* 0x000fe40003f8e000 */
[----:B------:R-:W-:Y:S02]  /*1200*/  LEA R33, R5, UR4, 0x3 ;  /* 0x0000000405217c11 */ /* 0x000fe4000f8e18ff */
[----:B------:R-:W-:-:S02]  /*1210*/  LEA R29, R7, UR4, 0x3 ;  /* 0x00000004071d7c11 */ /* 0x000fc4000f8e18ff */
[C---:B------:R-:W-:Y:S01]  /*1220*/  FSETP.GEU.AND P5, PT, R25.reuse, -R26, PT ;  /* 0x8000001a1900720b */ /* 0x040fe20003fae000 */
[----:B------:R-:W-:Y:S01]  /*1230*/  FADD R25, R25, R26 ;  /* 0x0000001a19197221 */ /* 0x000fe20000000000 */
[----:B------:R-:W-:Y:S02]  /*1240*/  LEA R34, R9, UR4, 0x3 ;  /* 0x0000000409227c11 */ /* 0x000fe4000f8e18ff */
[----:B------:R-:W-:Y:S01]  /*1250*/  LOP3.LUT R8, R21, 0x60, R20, 0xfe, !PT ;  /* 0x0000006015087812 */ /* 0x000fe200078efe14 */
[----:B------:R-:W-:Y:S01]  /*1260*/  LDS R29, [R29] ;  /* 0x000000001d1d7984 */ /* 0x000fe20000000800 */
[----:B------:R-:W-:Y:S02]  /*1270*/  LOP3.LUT R10, R21, 0x70, R20, 0xfe, !PT ;  /* 0x00000070150a7812 */ /* 0x000fe400078efe14 */
[----:B------:R-:W-:Y:S01]  /*1280*/  LOP3.LUT R4, R21, 0x80, R20, 0xfe, !PT ;  /* 0x0000008015047812 */ /* 0x000fe200078efe14 */
[----:B------:R-:W-:Y:S01]  /*1290*/  LDS R34, [R34] ;  /* 0x0000000022227984 */ /* 0x000fe20000000800 */
[----:B------:R-:W-:-:S02]  /*12a0*/  LOP3.LUT R6, R21, 0x90, R20, 0xfe, !PT ;  /* 0x0000009015067812 */ /* 0x000fc400078efe14 */
[----:B------:R-:W-:Y:S02]  /*12b0*/  LOP3.LUT R12, R21, 0xa0, R20, 0xfe, !PT ;  /* 0x000000a0150c7812 */ /* 0x000fe400078efe14 */
[----:B------:R-:W-:Y:S02]  /*12c0*/  LOP3.LUT R22, R21, 0xb0, R20, 0xfe, !PT ;  /* 0x000000b015167812 */ /* 0x000fe400078efe14 */
[----:B------:R-:W-:Y:S02]  /*12d0*/  LOP3.LUT R24, R21, 0xc0, R20, 0xfe, !PT ;  /* 0x000000c015187812 */ /* 0x000fe400078efe14 */
[----:B------:R-:W-:Y:S02]  /*12e0*/  LOP3.LUT R26, R21, 0xd0, R20, 0xfe, !PT ;  /* 0x000000d0151a7812 */ /* 0x000fe400078efe14 */
[----:B------:R-:W-:Y:S02]  /*12f0*/  LOP3.LUT R28, R21, 0xe0, R20, 0xfe, !PT ;  /* 0x000000e0151c7812 */ /* 0x000fe400078efe14 */
[----:B------:R-:W-:-:S02]  /*1300*/  LOP3.LUT R30, R21, 0xf0, R20, 0xfe, !PT ;  /* 0x000000f0151e7812 */ /* 0x000fc400078efe14 */
[----:B------:R-:W-:Y:S02]  /*1310*/  FSEL R21, R32, RZ, P1 ;  /* 0x000000ff20157208 */ /* 0x000fe40000800000 */
[----:B------:R1:W2:Y:S01]  /*1320*/  LDS R32, [R33] ;  /* 0x0000000021207984 */ /* 0x0002a20000000800 */
[----:B------:R-:W-:-:S04]  /*1330*/  LOP3.LUT R20, R20, 0xf0, RZ, 0xfc, !PT ;  /* 0x000000f014147812 */ /* 0x000fc800078efcff */
[----:B------:R-:W-:Y:S02]  /*1340*/  LEA R20, R20, UR4, 0x3 ;  /* 0x0000000414147c11 */ /* 0x000fe4000f8e18ff */
[----:B------:R-:W-:Y:S02]  /*1350*/  ISETP.LT.AND P3, PT, R8, 0x300, !P0 ;  /* 0x000003000800780c */ /* 0x000fe40004761270 */
[----:B------:R-:W-:Y:S02]  /*1360*/  ISETP.LT.AND P2, PT, R10, 0x300, !P0 ;  /* 0x000003000a00780c */ /* 0x000fe40004741270 */
[----:B-1----:R-:W-:Y:S02]  /*1370*/  FSEL R33, R25, RZ, P5 ;  /* 0x000000ff19217208 */ /* 0x002fe40002800000 */
[----:B------:R-:W-:Y:S01]  /*1380*/  ISETP.LT.AND P1, PT, R4, 0x300, !P0 ;  /* 0x000003000400780c */ /* 0x000fe20004721270 */
[----:B------:R-:W1:Y:S01]  /*1390*/  LDS R25, [R20] ;  /* 0x0000000014197984 */ /* 0x000e620000000800 */
[--C-:B------:R-:W-:Y:S01]  /*13a0*/  IMAD R5, R8, 0x31, R19.reuse ;  /* 0x0000003108057824 */ /* 0x100fe200078e0213 */
[----:B------:R-:W-:Y:S01]  /*13b0*/  FSEL R31, R31, RZ, P6 ;  /* 0x000000ff1f1f7208 */ /* 0x000fe20003000000 */
[--C-:B------:R-:W-:Y:S01]  /*13c0*/  IMAD R7, R10, 0x31, R19.reuse ;  /* 0x000000310a077824 */ /* 0x100fe200078e0213 */
[----:B------:R-:W-:Y:S01]  /*13d0*/  ISETP.LT.AND P6, PT, R6, 0x300, !P0 ;  /* 0x000003000600780c */ /* 0x000fe200047c1270 */
[----:B------:R-:W-:-:S02]  /*13e0*/  IMAD R9, R4, 0x31, R19 ;  /* 0x0000003104097824 */ /* 0x000fc400078e0213 */
[----:B------:R-:W-:Y:S02]  /*13f0*/  IMAD R11, R6, 0x31, R19 ;  /* 0x00000031060b7824 */ /* 0x000fe400078e0213 */
[----:B------:R-:W-:-:S04]  /*1400*/  IMAD.WIDE R4, R5, 0x4, R2 ;  /* 0x0000000405047825 */ /* 0x000fc800078e0202 */
[----:B------:R-:W-:Y:S01]  /*1410*/  IMAD.WIDE R6, R7, 0x4, R2 ;  /* 0x0000000407067825 */ /* 0x000fe200078e0202 */
[----:B------:R-:W-:-:S03]  /*1420*/  FSEL R27, R27, RZ, P4 ;  /* 0x000000ff1b1b7208 */ /* 0x000fc60002000000 */
[--C-:B------:R-:W-:Y:S01]  /*1430*/  IMAD.WIDE R8, R9, 0x4, R2.reuse ;  /* 0x0000000409087825 */ /* 0x100fe200078e0202 */
[----:B------:R3:W-:Y:S03]  /*1440*/  @P3 STG.E desc[UR6][R4.64], R21 ;  /* 0x0000001504003986 */ /* 0x0007e6000c101906 */
[----:B------:R-:W-:Y:S01]  /*1450*/  IMAD.WIDE R10, R11, 0x4, R2 ;  /* 0x000000040b0a7825 */ /* 0x000fe200078e0202 */
[----:B------:R4:W-:Y:S01]  /*1460*/  @P2 STG.E desc[UR6][R6.64], R31 ;  /* 0x0000001f06002986 */ /* 0x0009e2000c101906 */
[----:B------:R-:W-:-:S03]  /*1470*/  ISETP.LT.AND P2, PT, R22, 0x300, !P0 ;  /* 0x000003001600780c */ /* 0x000fc60004741270 */
[----:B------:R5:W-:Y:S01]  /*1480*/  @P1 STG.E desc[UR6][R8.64], R33 ;  /* 0x0000002108001986 */ /* 0x000be2000c101906 */
[----:B------:R-:W-:Y:S02]  /*1490*/  ISETP.LT.AND P1, PT, R12, 0x300, !P0 ;  /* 0x000003000c00780c */ /* 0x000fe40004721270 */
[C---:B0-----:R-:W-:Y:S01]  /*14a0*/  FSETP.GEU.AND P5, PT, R0.reuse, -R13, PT ;  /* 0x8000000d0000720b */ /* 0x041fe20003fae000 */
[----:B------:R0:W-:Y:S01]  /*14b0*/  @P6 STG.E desc[UR6][R10.64], R27 ;  /* 0x0000001b0a006986 */ /* 0x0001e2000c101906 */
[----:B------:R-:W-:Y:S01]  /*14c0*/  FADD R0, R0, R13 ;  /* 0x0000000d00007221 */ /* 0x000fe20000000000 */
[C---:B------:R-:W-:Y:S01]  /*14d0*/  FSETP.GEU.AND P6, PT, R14.reuse, -R23, PT ;  /* 0x800000170e00720b */ /* 0x040fe20003fce000 */
[----:B------:R-:W-:Y:S01]  /*14e0*/  FADD R14, R14, R23 ;  /* 0x000000170e0e7221 */ /* 0x000fe20000000000 */
[--C-:B------:R-:W-:Y:S02]  /*14f0*/  IMAD R13, R12, 0x31, R19.reuse ;  /* 0x000000310c0d7824 */ /* 0x100fe400078e0213 */
[----:B---3--:R-:W-:Y:S01]  /*1500*/  IMAD R21, R22, 0x31, R19 ;  /* 0x0000003116157824 */ /* 0x008fe200078e0213 */
[----:B------:R-:W-:Y:S01]  /*1510*/  FSEL R23, R0, RZ, P5 ;  /* 0x000000ff00177208 */ /* 0x000fe20002800000 */
[----:B------:R-:W-:-:S04]  /*1520*/  IMAD.WIDE R4, R13, 0x4, R2 ;  /* 0x000000040d047825 */ /* 0x000fc800078e0202 */
[----:B----4-:R-:W-:Y:S01]  /*1530*/  IMAD.WIDE R6, R21, 0x4, R2 ;  /* 0x0000000415067825 */ /* 0x010fe200078e0202 */
[----:B------:R-:W-:Y:S01]  /*1540*/  FSEL R21, R14, RZ, P6 ;  /* 0x000000ff0e157208 */ /* 0x000fe20003000000 */
[----:B------:R-:W-:Y:S01]  /*1550*/  @P1 STG.E desc[UR6][R4.64], R23 ;  /* 0x0000001704001986 */ /* 0x000fe2000c101906 */
[----:B------:R-:W-:Y:S02]  /*1560*/  ISETP.LT.AND P3, PT, R24, 0x300, !P0 ;  /* 0x000003001800780c */ /* 0x000fe40004761270 */
[----:B------:R-:W-:Y:S01]  /*1570*/  ISETP.LT.AND P4, PT, R26, 0x300, !P0 ;  /* 0x000003001a00780c */ /* 0x000fe20004781270 */
[----:B------:R3:W-:Y:S01]  /*1580*/  @P2 STG.E desc[UR6][R6.64], R21 ;  /* 0x0000001506002986 */ /* 0x0007e2000c101906 */
[----:B------:R-:W-:Y:S02]  /*1590*/  ISETP.LT.AND P5, PT, R28, 0x300, !P0 ;  /* 0x000003001c00780c */ /* 0x000fe400047a1270 */
[C---:B--2---:R-:W-:Y:S01]  /*15a0*/  FSETP.GEU.AND P2, PT, R15.reuse, -R32, PT ;  /* 0x800000200f00720b */ /* 0x044fe20003f4e000 */
[----:B------:R-:W-:Y:S01]  /*15b0*/  FADD R15, R15, R32 ;  /* 0x000000200f0f7221 */ /* 0x000fe20000000000 */
[----:B------:R-:W-:Y:S01]  /*15c0*/  ISETP.LT.AND P0, PT, R30, 0x300, !P0 ;  /* 0x000003001e00780c */ /* 0x000fe20004701270 */
[----:B-----5:R-:W-:Y:S01]  /*15d0*/  IMAD R9, R24, 0x31, R19 ;  /* 0x0000003118097824 */ /* 0x020fe200078e0213 */
[C---:B------:R-:W-:Y:S01]  /*15e0*/  FSETP.GEU.AND P6, PT, R16.reuse, -R29, PT ;  /* 0x8000001d1000720b */ /* 0x040fe20003fce000 */
[----:B------:R-:W-:Y:S01]  /*15f0*/  FADD R16, R16, R29 ;  /* 0x0000001d10107221 */ /* 0x000fe20000000000 */
[----:B------:R-:W-:Y:S01]  /*1600*/  FSETP.GEU.AND P1, PT, R17, -R34, PT ;  /* 0x800000221100720b */ /* 0x000fe20003f2e000 */
[----:B0-----:R-:W-:-:S02]  /*1610*/  IMAD R11, R26, 0x31, R19 ;  /* 0x000000311a0b7824 */ /* 0x001fc400078e0213 */
[----:B------:R-:W-:Y:S01]  /*1620*/  FADD R17, R17, R34 ;  /* 0x0000002211117221 */ /* 0x000fe20000000000 */
[----:B------:R-:W-:Y:S01]  /*1630*/  IMAD R13, R28, 0x31, R19 ;  /* 0x000000311c0d7824 */ /* 0x000fe200078e0213 */
[----:B------:R-:W-:Y:S01]  /*1640*/  FSEL R15, R15, RZ, P2 ;  /* 0x000000ff0f0f7208 */ /* 0x000fe20001000000 */
[--C-:B------:R-:W-:Y:S01]  /*1650*/  IMAD.WIDE R8, R9, 0x4, R2.reuse ;  /* 0x0000000409087825 */ /* 0x100fe200078e0202 */
[----:B---3--:R-:W-:Y:S02]  /*1660*/  FSEL R7, R16, RZ, P6 ;  /* 0x000000ff10077208 */ /* 0x008fe40003000000 */
[----:B------:R-:W-:Y:S01]  /*1670*/  FSEL R17, R17, RZ, P1 ;  /* 0x000000ff11117208 */ /* 0x000fe20000800000 */
[----:B------:R-:W-:-:S04]  /*1680*/  IMAD.WIDE R10, R11, 0x4, R2 ;  /* 0x000000040b0a7825 */ /* 0x000fc800078e0202 */
[C---:B-1----:R-:W-:Y:S01]  /*1690*/  FADD R0, R18.reuse, R25 ;  /* 0x0000001912007221 */ /* 0x042fe20000000000 */
[----:B------:R-:W-:Y:S01]  /*16a0*/  IMAD.WIDE R12, R13, 0x4, R2 ;  /* 0x000000040d0c7825 */ /* 0x000fe200078e0202 */
[----:B------:R0:W-:Y:S01]  /*16b0*/  @P3 STG.E desc[UR6][R8.64], R15 ;  /* 0x0000000f08003986 */ /* 0x0001e2000c101906 */
[----:B------:R-:W-:Y:S02]  /*16c0*/  FSETP.GEU.AND P1, PT, R18, -R25, PT ;  /* 0x800000191200720b */ /* 0x000fe40003f2e000 */
[----:B------:R-:W-:Y:S01]  /*16d0*/  IMAD R19, R30, 0x31, R19 ;  /* 0x000000311e137824 */ /* 0x000fe200078e0213 */
[----:B------:R0:W-:Y:S01]  /*16e0*/  @P4 STG.E desc[UR6][R10.64], R7 ;  /* 0x000000070a004986 */ /* 0x0001e2000c101906 */
[----:B------:R-:W-:-:S03]  /*16f0*/  FSEL R5, R0, RZ, P1 ;  /* 0x000000ff00057208 */ /* 0x000fc60000800000 */
[----:B------:R0:W-:Y:S01]  /*1700*/  @P5 STG.E desc[UR6][R12.64], R17 ;  /* 0x000000110c005986 */ /* 0x0001e2000c101906 */
[----:B------:R-:W-:Y:S01]  /*1710*/  IMAD.WIDE R2, R19, 0x4, R2 ;  /* 0x0000000413027825 */ /* 0x000fe200078e0202 */
[----:B0-----:R-:W-:Y:S06]  /*1720*/  @!P0 EXIT ;  /* 0x000000000000894d */ /* 0x001fec0003800000 */
[----:B------:R-:W-:Y:S01]  /*1730*/  STG.E desc[UR6][R2.64], R5 ;  /* 0x0000000502007986 */ /* 0x000fe2000c101906 */
[----:B------:R-:W-:Y:S05]  /*1740*/  EXIT ;  /* 0x000000000000794d */ /* 0x000fea0003800000 */
.L_x_0:
[----:B------:R-:W-:-:S00]  /*1750*/  BRA `(.L_x_0) ;  /* 0xfffffffc00fc7947 */ /* 0x000fc0000383ffff */
[----:B------:R-:W-:-:S00]  /*1760*/  NOP ;  /* 0x0000000000007918 */ /* 0x000fc00000000000 */
        /* <DEDUP_REMOVED lines=9> */
.L_x_1:


//--------------------- .nv.shared.triton_poi_fused_convolution_relu_8 --------------------------
	.section	.nv.shared.triton_poi_fused_convolution_relu_8,"aw",@nobits
	.sectionflags	@""
	.align	16
	.zero		1024


//--------------------- .nv.constant0.triton_poi_fused_convolution_relu_8 --------------------------
	.section	.nv.constant0.triton_poi_fused_convolution_relu_8,"a",@progbits
	.sectionflags	@""
	.align	4
.nv.constant0.triton_poi_fused_convolution_relu_8:
	.zero		560
